//
// Generated by NVIDIA NVVM Compiler
//
// Compiler Build ID: CL-36424714
// Cuda compilation tools, release 13.0, V13.0.88
// Based on NVVM 20.0.0
//

.version 9.0
.target sm_100
.address_size 64

	// .globl	_Z10cuda_hellov
.extern .func  (.param .b32 func_retval0) vprintf
(
	.param .b64 vprintf_param_0,
	.param .b64 vprintf_param_1
)
;
.global .align 1 .b8 $str[21] = {72, 101, 108, 108, 111, 32, 119, 111, 114, 108, 100, 32, 102, 114, 111, 109, 32, 71, 80, 85};

.visible .entry _Z10cuda_hellov()
{
	.reg .b32 	%r<3>;
	.reg .b64 	%rd<3>;

	mov.u64 	%rd1, $str;
	cvta.global.u64 	%rd2, %rd1;
	{ // callseq 0, 0
	.param .b64 param0;
	st.param.b64 	[param0], %rd2;
	.param .b64 param1;
	st.param.b64 	[param1], 0;
	.param .b32 retval0;
	call.uni (retval0), 
	vprintf, 
	(
	param0, 
	param1
	);
	ld.param.b32 	%r1, [retval0];
	} // callseq 0
	ret;

}


// ===== COMPILED SASS (sm_100) =====

	.target	sm_100

	.elftype	@"ET_EXEC"


//--------------------- .note.nv.tkinfo           --------------------------
	.section	.note.nv.tkinfo,"",@"SHT_NOTE"
	.sectionflags	@"SHF_NOTE_NV_TKINFO"
	.tkinfo
        /*0018*/ 	.word	0x00000002
        /*0030*/ 	.string	""
        /*0030*/ 	.string	"ptxas"
        /*0030*/ 	.string	"Cuda compilation tools, release 13.0, V13.0.88"
        /*0030*/ 	.string	"Build cuda_13.0.r13.0/compiler.36424714_0"
        /*0030*/ 	.string	"-arch sm_100 -m 64 "



//--------------------- .note.nv.cuinfo           --------------------------
	.section	.note.nv.cuinfo,"",@"SHT_NOTE"
	.sectionflags	@"SHF_NOTE_NV_CUINFO"
        /*0018*/ 	.short	0x0002
        /*001a*/ 	.short	0x0064
        /*001c*/ 	.short	0x0082
	.zero		2


//--------------------- .nv.info                  --------------------------
	.section	.nv.info,"",@"SHT_CUDA_INFO"
	.align	4


	//----- nvinfo : EIATTR_REGCOUNT
	.align		4
        /*0000*/ 	.byte	0x04, 0x2f
        /*0002*/ 	.short	(.L_2 - .L_1)
	.align		4
.L_1:
        /*0004*/ 	.word	index@(_Z10cuda_hellov)
        /*0008*/ 	.word	0x00000018


	//----- nvinfo : EIATTR_FRAME_SIZE
	.align		4
.L_2:
        /*000c*/ 	.byte	0x04, 0x11
        /*000e*/ 	.short	(.L_4 - .L_3)
	.align		4
.L_3:
        /*0010*/ 	.word	index@(_Z10cuda_hellov)
        /*0014*/ 	.word	0x00000000


	//----- nvinfo : EIATTR_MIN_STACK_SIZE
	.align		4
.L_4:
        /*0018*/ 	.byte	0x04, 0x12
        /*001a*/ 	.short	(.L_6 - .L_5)
	.align		4
.L_5:
        /*001c*/ 	.word	index@(_Z10cuda_hellov)
        /*0020*/ 	.word	0x00000000
.L_6:


//--------------------- .nv.compat                --------------------------
	.section	.nv.compat,"",@"SHT_CUDA_COMPAT_INFO"
	.align	4
        /*0000*/ 	.byte	0x02, 0x09, 0x00, 0x00, 0x02, 0x02, 0x01, 0x00, 0x02, 0x05, 0x05, 0x00, 0x03, 0x07, 0x01, 0x01
        /*0010*/ 	.byte	0x02, 0x03, 0x00, 0x00, 0x02, 0x06, 0x01, 0x00, 0x04, 0x0b, 0x08, 0x00, 0x09, 0x00, 0x00, 0x00
        /*0020*/ 	.byte	0x00, 0x00, 0x00, 0x00


//--------------------- .nv.info._Z10cuda_hellov  --------------------------
	.section	.nv.info._Z10cuda_hellov,"",@"SHT_CUDA_INFO"
	.sectionflags	@""
	.align	4


	//----- nvinfo : EIATTR_CUDA_API_VERSION
	.align		4
        /*0000*/ 	.byte	0x04, 0x37
        /*0002*/ 	.short	(.L_8 - .L_7)
.L_7:
        /*0004*/ 	.word	0x00000082


	//----- nvinfo : EIATTR_SPARSE_MMA_MASK
	.align		4
.L_8:
        /*0008*/ 	.byte	0x03, 0x50
        /*000a*/ 	.short	0x0000


	//----- nvinfo : EIATTR_MAXREG_COUNT
	.align		4
        /*000c*/ 	.byte	0x03, 0x1b
        /*000e*/ 	.short	0x00ff


	//----- nvinfo : EIATTR_EXTERNS
	.align		4
        /*0010*/ 	.byte	0x04, 0x0f
        /*0012*/ 	.short	(.L_10 - .L_9)


	//   ....[0]....
	.align		4
.L_9:
        /*0014*/ 	.word	index@(vprintf)


	//----- nvinfo : EIATTR_MERCURY_ISA_VERSION
	.align		4
.L_10:
        /*0018*/ 	.byte	0x03, 0x5f
        /*001a*/ 	.short	0x0101


	//----- nvinfo : EIATTR_VRC_CTA_INIT_COUNT
	.align		4
        /*001c*/ 	.byte	0x02, 0x4a
	.zero		1
	.zero		1


	//----- nvinfo : EIATTR_SYSCALL_OFFSETS
	.align		4
        /*0020*/ 	.byte	0x04, 0x46
        /*0022*/ 	.short	(.L_12 - .L_11)


	//   ....[0]....
.L_11:
        /*0024*/ 	.word	0x00000080


	//----- nvinfo : EIATTR_EXIT_INSTR_OFFSETS
	.align		4
.L_12:
        /*0028*/ 	.byte	0x04, 0x1c
        /*002a*/ 	.short	(.L_14 - .L_13)


	//   ....[0]....
.L_13:
        /*002c*/ 	.word	0x00000090


	//----- nvinfo : EIATTR_SW_WAR
	.align		4
.L_14:
        /*0030*/ 	.byte	0x04, 0x36
        /*0032*/ 	.short	(.L_16 - .L_15)
.L_15:
        /*0034*/ 	.word	0x00000008
.L_16:


//--------------------- .nv.callgraph             --------------------------
	.section	.nv.callgraph,"",@"SHT_CUDA_CALLGRAPH"
	.align	4
	.sectionentsize	8
	.align		4
        /*0000*/ 	.word	0x00000000
	.align		4
        /*0004*/ 	.word	0xffffffff
	.align		4
        /*0008*/ 	.word	index@(_Z10cuda_hellov)
	.align		4
        /*000c*/ 	.word	index@(vprintf)
	.align		4
        /*0010*/ 	.word	0x00000000
	.align		4
        /*0014*/ 	.word	0xfffffffe
	.align		4
        /*0018*/ 	.word	0x00000000
	.align		4
        /*001c*/ 	.word	0xfffffffd
	.align		4
        /*0020*/ 	.word	0x00000000
	.align		4
        /*0024*/ 	.word	0xfffffffc


//--------------------- .nv.constant4             --------------------------
	.section	.nv.constant4,"a",@progbits
	.align	8
	.align		8
.nv.constant4:
        /*0000*/ 	.dword	vprintf
	.align		8
        /*0008*/ 	.dword	$str


//--------------------- .text._Z10cuda_hellov     --------------------------
	.section	.text._Z10cuda_hellov,"ax",@progbits
	.align	128
        .global         _Z10cuda_hellov
        .type           _Z10cuda_hellov,@function
        .size           _Z10cuda_hellov,(.L_x_2 - _Z10cuda_hellov)
        .other          _Z10cuda_hellov,@"STO_CUDA_ENTRY STV_DEFAULT"
_Z10cuda_hellov:
.text._Z10cuda_hellov:
[----:B------:R-:W0:Y:S01]  /*0000*/  LDC R1, c[0x0][0x37c] ;  /* 0x0000df00ff017b82 */ /* 0x000e220000000800 */
[----:B------:R-:W-:Y:S01]  /*0010*/  MOV R0, 0x0 ;  /* 0x0000000000007802 */ /* 0x000fe20000000f00 */
[----:B------:R-:W1:Y:S01]  /*0020*/  LDCU.64 UR4, c[0x4][0x8] ;  /* 0x01000100ff0477ac */ /* 0x000e620008000a00 */
[----:B------:R-:W-:-:S05]  /*0030*/  CS2R R6, SRZ ;  /* 0x0000000000067805 */ /* 0x000fca000001ff00 */
[----:B------:R2:W3:Y:S01]  /*0040*/  LDC.64 R2, c[0x4][R0] ;  /* 0x0100000000027b82 */ /* 0x0004e20000000a00 */
[----:B-1----:R-:W-:Y:S02]  /*0050*/  IMAD.U32 R4, RZ, RZ, UR4 ;  /* 0x00000004ff047e24 */ /* 0x002fe4000f8e00ff */
[----:B--2---:R-:W-:-:S07]  /*0060*/  IMAD.U32 R5, RZ, RZ, UR5 ;  /* 0x00000005ff057e24 */ /* 0x004fce000f8e00ff */
[----:B------:R-:W-:-:S07]  /*0070*/  LEPC R20, `(.L_x_0) ;  /* 0x000000001014794e */ /* 0x000fce0000000000 */
[----:B0--3--:R-:W-:Y:S05]  /*0080*/  CALL.ABS.NOINC R2 ;  /* 0x0000000002007343 */ /* 0x009fea0003c00000 */
.L_x_0:
[----:B------:R-:W-:Y:S05]  /*0090*/  EXIT ;  /* 0x000000000000794d */ /* 0x000fea0003800000 */
.L_x_1:
[----:B------:R-:W-:-:S00]  /*00a0*/  BRA `(.L_x_1) ;  /* 0xfffffffc00fc7947 */ /* 0x000fc0000383ffff */
[----:B------:R-:W-:-:S00]  /*00b0*/  NOP ;  /* 0x0000000000007918 */ /* 0x000fc00000000000 */
        /* <DEDUP_REMOVED lines=12> */
.L_x_2:


//--------------------- .nv.global.init           --------------------------
	.section	.nv.global.init,"aw",@progbits
.nv.global.init:
	.type		$str,@object
	.size		$str,(.L_0 - $str)
$str:
        /*0000*/ 	.byte	0x48, 0x65, 0x6c, 0x6c, 0x6f, 0x20, 0x77, 0x6f, 0x72, 0x6c, 0x64, 0x20, 0x66, 0x72, 0x6f, 0x6d
        /*0010*/ 	.byte	0x20, 0x47, 0x50, 0x55, 0x00
.L_0:


//--------------------- .nv.shared.reserved.0     --------------------------
	.section	.nv.shared.reserved.0,"aw",@nobits
	.weak		__nv_reservedSMEM_offset_0_alias
	.size		__nv_reservedSMEM_offset_0_alias, 0, 64
	.other		__nv_reservedSMEM_offset_0_alias,@"STO_CUDA_RESERVED_SHARED STV_DEFAULT"
__nv_reservedSMEM_offset_0_alias:
	.zero		0
	.zero		64


//--------------------- .nv.constant0._Z10cuda_hellov --------------------------
	.section	.nv.constant0._Z10cuda_hellov,"a",@progbits
	.sectionflags	@""
	.align	4
.nv.constant0._Z10cuda_hellov:
	.zero		896


//--------------------- SYMBOLS --------------------------

	.type		.nv.reservedSmem.offset0,@object
	.size		.nv.reservedSmem.offset0,0x4
	.type		vprintf,@function
